//
// Generated by NVIDIA NVVM Compiler
//
// Compiler Build ID: CL-36424714
// Cuda compilation tools, release 13.0, V13.0.88
// Based on NVVM 20.0.0
//

.version 9.0
.target sm_100
.address_size 64

	// .globl	_Z24MatrixSum_grid2d_block2dPfS_S_ii

.visible .entry _Z24MatrixSum_grid2d_block2dPfS_S_ii(
	.param .u64 .ptr .align 1 _Z24MatrixSum_grid2d_block2dPfS_S_ii_param_0,
	.param .u64 .ptr .align 1 _Z24MatrixSum_grid2d_block2dPfS_S_ii_param_1,
	.param .u64 .ptr .align 1 _Z24MatrixSum_grid2d_block2dPfS_S_ii_param_2,
	.param .u32 _Z24MatrixSum_grid2d_block2dPfS_S_ii_param_3,
	.param .u32 _Z24MatrixSum_grid2d_block2dPfS_S_ii_param_4
)
{
	.reg .pred 	%p<4>;
	.reg .b32 	%r<14>;
	.reg .b32 	%f<4>;
	.reg .b64 	%rd<11>;

	ld.param.u64 	%rd1, [_Z24MatrixSum_grid2d_block2dPfS_S_ii_param_0];
	ld.param.u64 	%rd2, [_Z24MatrixSum_grid2d_block2dPfS_S_ii_param_1];
	ld.param.u64 	%rd3, [_Z24MatrixSum_grid2d_block2dPfS_S_ii_param_2];
	ld.param.u32 	%r2, [_Z24MatrixSum_grid2d_block2dPfS_S_ii_param_3];
	ld.param.u32 	%r3, [_Z24MatrixSum_grid2d_block2dPfS_S_ii_param_4];
	mov.u32 	%r5, %tid.x;
	mov.u32 	%r6, %ctaid.x;
	mov.u32 	%r7, %ntid.x;
	mad.lo.s32 	%r8, %r6, %r7, %r5;
	mov.u32 	%r9, %tid.y;
	mov.u32 	%r10, %ctaid.y;
	mov.u32 	%r11, %ntid.y;
	mad.lo.s32 	%r12, %r10, %r11, %r9;
	mad.lo.s32 	%r1, %r2, %r12, %r8;
	setp.ge.u32 	%p1, %r8, %r2;
	setp.ge.u32 	%p2, %r12, %r3;
	or.pred  	%p3, %p1, %p2;
	@%p3 bra 	$L__BB0_2;
	cvta.to.global.u64 	%rd4, %rd1;
	cvta.to.global.u64 	%rd5, %rd2;
	cvta.to.global.u64 	%rd6, %rd3;
	mul.wide.u32 	%rd7, %r1, 4;
	add.s64 	%rd8, %rd4, %rd7;
	ld.global.f32 	%f1, [%rd8];
	add.s64 	%rd9, %rd5, %rd7;
	ld.global.f32 	%f2, [%rd9];
	add.f32 	%f3, %f1, %f2;
	add.s64 	%rd10, %rd6, %rd7;
	st.global.f32 	[%rd10], %f3;
$L__BB0_2:
	ret;

}
	// .globl	_Z24MatrixSum_grid1d_block1dPfS_S_ii
.visible .entry _Z24MatrixSum_grid1d_block1dPfS_S_ii(
	.param .u64 .ptr .align 1 _Z24MatrixSum_grid1d_block1dPfS_S_ii_param_0,
	.param .u64 .ptr .align 1 _Z24MatrixSum_grid1d_block1dPfS_S_ii_param_1,
	.param .u64 .ptr .align 1 _Z24MatrixSum_grid1d_block1dPfS_S_ii_param_2,
	.param .u32 _Z24MatrixSum_grid1d_block1dPfS_S_ii_param_3,
	.param .u32 _Z24MatrixSum_grid1d_block1dPfS_S_ii_param_4
)
{
	.reg .pred 	%p<12>;
	.reg .b32 	%r<38>;
	.reg .b32 	%f<88>;
	.reg .b64 	%rd<101>;

	ld.param.u64 	%rd4, [_Z24MatrixSum_grid1d_block1dPfS_S_ii_param_0];
	ld.param.u64 	%rd5, [_Z24MatrixSum_grid1d_block1dPfS_S_ii_param_1];
	ld.param.u64 	%rd6, [_Z24MatrixSum_grid1d_block1dPfS_S_ii_param_2];
	ld.param.u32 	%r23, [_Z24MatrixSum_grid1d_block1dPfS_S_ii_param_3];
	ld.param.u32 	%r24, [_Z24MatrixSum_grid1d_block1dPfS_S_ii_param_4];
	cvta.to.global.u64 	%rd1, %rd6;
	cvta.to.global.u64 	%rd2, %rd5;
	cvta.to.global.u64 	%rd3, %rd4;
	mov.u32 	%r25, %tid.x;
	mov.u32 	%r26, %ctaid.x;
	mov.u32 	%r27, %ntid.x;
	mad.lo.s32 	%r1, %r26, %r27, %r25;
	setp.ge.u32 	%p1, %r1, %r23;
	setp.lt.s32 	%p2, %r24, 1;
	or.pred  	%p3, %p1, %p2;
	@%p3 bra 	$L__BB1_13;
	and.b32  	%r2, %r24, 15;
	setp.lt.u32 	%p4, %r24, 16;
	mov.b32 	%r34, 0;
	@%p4 bra 	$L__BB1_4;
	and.b32  	%r34, %r24, 2147483632;
	neg.s32 	%r32, %r34;
	shl.b32 	%r5, %r23, 4;
	mul.wide.s32 	%rd11, %r23, 4;
	mov.u32 	%r31, %r1;
$L__BB1_3:
	.pragma "nounroll";
	mul.wide.s32 	%rd7, %r31, 4;
	add.s64 	%rd8, %rd3, %rd7;
	ld.global.f32 	%f1, [%rd8];
	add.s64 	%rd9, %rd2, %rd7;
	ld.global.f32 	%f2, [%rd9];
	add.f32 	%f3, %f1, %f2;
	add.s64 	%rd10, %rd1, %rd7;
	st.global.f32 	[%rd10], %f3;
	add.s64 	%rd12, %rd8, %rd11;
	ld.global.f32 	%f4, [%rd12];
	add.s64 	%rd13, %rd9, %rd11;
	ld.global.f32 	%f5, [%rd13];
	add.f32 	%f6, %f4, %f5;
	add.s64 	%rd14, %rd10, %rd11;
	st.global.f32 	[%rd14], %f6;
	add.s64 	%rd15, %rd12, %rd11;
	ld.global.f32 	%f7, [%rd15];
	add.s64 	%rd16, %rd13, %rd11;
	ld.global.f32 	%f8, [%rd16];
	add.f32 	%f9, %f7, %f8;
	add.s64 	%rd17, %rd14, %rd11;
	st.global.f32 	[%rd17], %f9;
	add.s64 	%rd18, %rd15, %rd11;
	ld.global.f32 	%f10, [%rd18];
	add.s64 	%rd19, %rd16, %rd11;
	ld.global.f32 	%f11, [%rd19];
	add.f32 	%f12, %f10, %f11;
	add.s64 	%rd20, %rd17, %rd11;
	st.global.f32 	[%rd20], %f12;
	add.s64 	%rd21, %rd18, %rd11;
	ld.global.f32 	%f13, [%rd21];
	add.s64 	%rd22, %rd19, %rd11;
	ld.global.f32 	%f14, [%rd22];
	add.f32 	%f15, %f13, %f14;
	add.s64 	%rd23, %rd20, %rd11;
	st.global.f32 	[%rd23], %f15;
	add.s64 	%rd24, %rd21, %rd11;
	ld.global.f32 	%f16, [%rd24];
	add.s64 	%rd25, %rd22, %rd11;
	ld.global.f32 	%f17, [%rd25];
	add.f32 	%f18, %f16, %f17;
	add.s64 	%rd26, %rd23, %rd11;
	st.global.f32 	[%rd26], %f18;
	add.s64 	%rd27, %rd24, %rd11;
	ld.global.f32 	%f19, [%rd27];
	add.s64 	%rd28, %rd25, %rd11;
	ld.global.f32 	%f20, [%rd28];
	add.f32 	%f21, %f19, %f20;
	add.s64 	%rd29, %rd26, %rd11;
	st.global.f32 	[%rd29], %f21;
	add.s64 	%rd30, %rd27, %rd11;
	ld.global.f32 	%f22, [%rd30];
	add.s64 	%rd31, %rd28, %rd11;
	ld.global.f32 	%f23, [%rd31];
	add.f32 	%f24, %f22, %f23;
	add.s64 	%rd32, %rd29, %rd11;
	st.global.f32 	[%rd32], %f24;
	add.s64 	%rd33, %rd30, %rd11;
	ld.global.f32 	%f25, [%rd33];
	add.s64 	%rd34, %rd31, %rd11;
	ld.global.f32 	%f26, [%rd34];
	add.f32 	%f27, %f25, %f26;
	add.s64 	%rd35, %rd32, %rd11;
	st.global.f32 	[%rd35], %f27;
	add.s64 	%rd36, %rd33, %rd11;
	ld.global.f32 	%f28, [%rd36];
	add.s64 	%rd37, %rd34, %rd11;
	ld.global.f32 	%f29, [%rd37];
	add.f32 	%f30, %f28, %f29;
	add.s64 	%rd38, %rd35, %rd11;
	st.global.f32 	[%rd38], %f30;
	add.s64 	%rd39, %rd36, %rd11;
	ld.global.f32 	%f31, [%rd39];
	add.s64 	%rd40, %rd37, %rd11;
	ld.global.f32 	%f32, [%rd40];
	add.f32 	%f33, %f31, %f32;
	add.s64 	%rd41, %rd38, %rd11;
	st.global.f32 	[%rd41], %f33;
	add.s64 	%rd42, %rd39, %rd11;
	ld.global.f32 	%f34, [%rd42];
	add.s64 	%rd43, %rd40, %rd11;
	ld.global.f32 	%f35, [%rd43];
	add.f32 	%f36, %f34, %f35;
	add.s64 	%rd44, %rd41, %rd11;
	st.global.f32 	[%rd44], %f36;
	add.s64 	%rd45, %rd42, %rd11;
	ld.global.f32 	%f37, [%rd45];
	add.s64 	%rd46, %rd43, %rd11;
	ld.global.f32 	%f38, [%rd46];
	add.f32 	%f39, %f37, %f38;
	add.s64 	%rd47, %rd44, %rd11;
	st.global.f32 	[%rd47], %f39;
	add.s64 	%rd48, %rd45, %rd11;
	ld.global.f32 	%f40, [%rd48];
	add.s64 	%rd49, %rd46, %rd11;
	ld.global.f32 	%f41, [%rd49];
	add.f32 	%f42, %f40, %f41;
	add.s64 	%rd50, %rd47, %rd11;
	st.global.f32 	[%rd50], %f42;
	add.s64 	%rd51, %rd48, %rd11;
	ld.global.f32 	%f43, [%rd51];
	add.s64 	%rd52, %rd49, %rd11;
	ld.global.f32 	%f44, [%rd52];
	add.f32 	%f45, %f43, %f44;
	add.s64 	%rd53, %rd50, %rd11;
	st.global.f32 	[%rd53], %f45;
	add.s64 	%rd54, %rd51, %rd11;
	ld.global.f32 	%f46, [%rd54];
	add.s64 	%rd55, %rd52, %rd11;
	ld.global.f32 	%f47, [%rd55];
	add.f32 	%f48, %f46, %f47;
	add.s64 	%rd56, %rd53, %rd11;
	st.global.f32 	[%rd56], %f48;
	add.s32 	%r32, %r32, 16;
	add.s32 	%r31, %r31, %r5;
	setp.ne.s32 	%p5, %r32, 0;
	@%p5 bra 	$L__BB1_3;
$L__BB1_4:
	setp.eq.s32 	%p6, %r2, 0;
	@%p6 bra 	$L__BB1_13;
	and.b32  	%r11, %r24, 7;
	setp.lt.u32 	%p7, %r2, 8;
	@%p7 bra 	$L__BB1_7;
	mad.lo.s32 	%r29, %r34, %r23, %r1;
	mul.wide.s32 	%rd57, %r29, 4;
	add.s64 	%rd58, %rd3, %rd57;
	ld.global.f32 	%f49, [%rd58];
	add.s64 	%rd59, %rd2, %rd57;
	ld.global.f32 	%f50, [%rd59];
	add.f32 	%f51, %f49, %f50;
	add.s64 	%rd60, %rd1, %rd57;
	st.global.f32 	[%rd60], %f51;
	mul.wide.s32 	%rd61, %r23, 4;
	add.s64 	%rd62, %rd58, %rd61;
	ld.global.f32 	%f52, [%rd62];
	add.s64 	%rd63, %rd59, %rd61;
	ld.global.f32 	%f53, [%rd63];
	add.f32 	%f54, %f52, %f53;
	add.s64 	%rd64, %rd60, %rd61;
	st.global.f32 	[%rd64], %f54;
	add.s64 	%rd65, %rd62, %rd61;
	ld.global.f32 	%f55, [%rd65];
	add.s64 	%rd66, %rd63, %rd61;
	ld.global.f32 	%f56, [%rd66];
	add.f32 	%f57, %f55, %f56;
	add.s64 	%rd67, %rd64, %rd61;
	st.global.f32 	[%rd67], %f57;
	add.s64 	%rd68, %rd65, %rd61;
	ld.global.f32 	%f58, [%rd68];
	add.s64 	%rd69, %rd66, %rd61;
	ld.global.f32 	%f59, [%rd69];
	add.f32 	%f60, %f58, %f59;
	add.s64 	%rd70, %rd67, %rd61;
	st.global.f32 	[%rd70], %f60;
	add.s64 	%rd71, %rd68, %rd61;
	ld.global.f32 	%f61, [%rd71];
	add.s64 	%rd72, %rd69, %rd61;
	ld.global.f32 	%f62, [%rd72];
	add.f32 	%f63, %f61, %f62;
	add.s64 	%rd73, %rd70, %rd61;
	st.global.f32 	[%rd73], %f63;
	add.s64 	%rd74, %rd71, %rd61;
	ld.global.f32 	%f64, [%rd74];
	add.s64 	%rd75, %rd72, %rd61;
	ld.global.f32 	%f65, [%rd75];
	add.f32 	%f66, %f64, %f65;
	add.s64 	%rd76, %rd73, %rd61;
	st.global.f32 	[%rd76], %f66;
	add.s64 	%rd77, %rd74, %rd61;
	ld.global.f32 	%f67, [%rd77];
	add.s64 	%rd78, %rd75, %rd61;
	ld.global.f32 	%f68, [%rd78];
	add.f32 	%f69, %f67, %f68;
	add.s64 	%rd79, %rd76, %rd61;
	st.global.f32 	[%rd79], %f69;
	add.s64 	%rd80, %rd77, %rd61;
	ld.global.f32 	%f70, [%rd80];
	add.s64 	%rd81, %rd78, %rd61;
	ld.global.f32 	%f71, [%rd81];
	add.f32 	%f72, %f70, %f71;
	add.s64 	%rd82, %rd79, %rd61;
	st.global.f32 	[%rd82], %f72;
	add.s32 	%r34, %r34, 8;
$L__BB1_7:
	setp.eq.s32 	%p8, %r11, 0;
	@%p8 bra 	$L__BB1_13;
	and.b32  	%r14, %r24, 3;
	setp.lt.u32 	%p9, %r11, 4;
	@%p9 bra 	$L__BB1_10;
	mad.lo.s32 	%r30, %r34, %r23, %r1;
	mul.wide.s32 	%rd83, %r30, 4;
	add.s64 	%rd84, %rd3, %rd83;
	ld.global.f32 	%f73, [%rd84];
	add.s64 	%rd85, %rd2, %rd83;
	ld.global.f32 	%f74, [%rd85];
	add.f32 	%f75, %f73, %f74;
	add.s64 	%rd86, %rd1, %rd83;
	st.global.f32 	[%rd86], %f75;
	mul.wide.s32 	%rd87, %r23, 4;
	add.s64 	%rd88, %rd84, %rd87;
	ld.global.f32 	%f76, [%rd88];
	add.s64 	%rd89, %rd85, %rd87;
	ld.global.f32 	%f77, [%rd89];
	add.f32 	%f78, %f76, %f77;
	add.s64 	%rd90, %rd86, %rd87;
	st.global.f32 	[%rd90], %f78;
	add.s64 	%rd91, %rd88, %rd87;
	ld.global.f32 	%f79, [%rd91];
	add.s64 	%rd92, %rd89, %rd87;
	ld.global.f32 	%f80, [%rd92];
	add.f32 	%f81, %f79, %f80;
	add.s64 	%rd93, %rd90, %rd87;
	st.global.f32 	[%rd93], %f81;
	add.s64 	%rd94, %rd91, %rd87;
	ld.global.f32 	%f82, [%rd94];
	add.s64 	%rd95, %rd92, %rd87;
	ld.global.f32 	%f83, [%rd95];
	add.f32 	%f84, %f82, %f83;
	add.s64 	%rd96, %rd93, %rd87;
	st.global.f32 	[%rd96], %f84;
	add.s32 	%r34, %r34, 4;
$L__BB1_10:
	setp.eq.s32 	%p10, %r14, 0;
	@%p10 bra 	$L__BB1_13;
	mad.lo.s32 	%r37, %r34, %r23, %r1;
	neg.s32 	%r36, %r14;
$L__BB1_12:
	.pragma "nounroll";
	mul.wide.s32 	%rd97, %r37, 4;
	add.s64 	%rd98, %rd3, %rd97;
	ld.global.f32 	%f85, [%rd98];
	add.s64 	%rd99, %rd2, %rd97;
	ld.global.f32 	%f86, [%rd99];
	add.f32 	%f87, %f85, %f86;
	add.s64 	%rd100, %rd1, %rd97;
	st.global.f32 	[%rd100], %f87;
	add.s32 	%r37, %r37, %r23;
	add.s32 	%r36, %r36, 1;
	setp.ne.s32 	%p11, %r36, 0;
	@%p11 bra 	$L__BB1_12;
$L__BB1_13:
	ret;

}
	// .globl	_Z24MatricSum_grid2d_block1dPfS_S_ii
.visible .entry _Z24MatricSum_grid2d_block1dPfS_S_ii(
	.param .u64 .ptr .align 1 _Z24MatricSum_grid2d_block1dPfS_S_ii_param_0,
	.param .u64 .ptr .align 1 _Z24MatricSum_grid2d_block1dPfS_S_ii_param_1,
	.param .u64 .ptr .align 1 _Z24MatricSum_grid2d_block1dPfS_S_ii_param_2,
	.param .u32 _Z24MatricSum_grid2d_block1dPfS_S_ii_param_3,
	.param .u32 _Z24MatricSum_grid2d_block1dPfS_S_ii_param_4
)
{
	.reg .pred 	%p<4>;
	.reg .b32 	%r<9>;
	.reg .b32 	%f<4>;
	.reg .b64 	%rd<11>;

	ld.param.u64 	%rd1, [_Z24MatricSum_grid2d_block1dPfS_S_ii_param_0];
	ld.param.u64 	%rd2, [_Z24MatricSum_grid2d_block1dPfS_S_ii_param_1];
	ld.param.u64 	%rd3, [_Z24MatricSum_grid2d_block1dPfS_S_ii_param_2];
	ld.param.u32 	%r2, [_Z24MatricSum_grid2d_block1dPfS_S_ii_param_3];
	ld.param.u32 	%r3, [_Z24MatricSum_grid2d_block1dPfS_S_ii_param_4];
	mov.u32 	%r4, %tid.x;
	mov.u32 	%r5, %ctaid.x;
	mov.u32 	%r6, %ntid.x;
	mad.lo.s32 	%r7, %r5, %r6, %r4;
	mov.u32 	%r8, %ctaid.y;
	mad.lo.s32 	%r1, %r2, %r8, %r7;
	setp.ge.u32 	%p1, %r7, %r2;
	setp.ge.u32 	%p2, %r8, %r3;
	or.pred  	%p3, %p1, %p2;
	@%p3 bra 	$L__BB2_2;
	cvta.to.global.u64 	%rd4, %rd1;
	cvta.to.global.u64 	%rd5, %rd2;
	cvta.to.global.u64 	%rd6, %rd3;
	mul.wide.u32 	%rd7, %r1, 4;
	add.s64 	%rd8, %rd4, %rd7;
	ld.global.f32 	%f1, [%rd8];
	add.s64 	%rd9, %rd5, %rd7;
	ld.global.f32 	%f2, [%rd9];
	add.f32 	%f3, %f1, %f2;
	add.s64 	%rd10, %rd6, %rd7;
	st.global.f32 	[%rd10], %f3;
$L__BB2_2:
	ret;

}
	// .globl	_Z14sumArraysOnGPUPfS_S_
.visible .entry _Z14sumArraysOnGPUPfS_S_(
	.param .u64 .ptr .align 1 _Z14sumArraysOnGPUPfS_S__param_0,
	.param .u64 .ptr .align 1 _Z14sumArraysOnGPUPfS_S__param_1,
	.param .u64 .ptr .align 1 _Z14sumArraysOnGPUPfS_S__param_2
)
{
	.reg .b32 	%r<2>;
	.reg .b32 	%f<4>;
	.reg .b64 	%rd<11>;

	ld.param.u64 	%rd1, [_Z14sumArraysOnGPUPfS_S__param_0];
	ld.param.u64 	%rd2, [_Z14sumArraysOnGPUPfS_S__param_1];
	ld.param.u64 	%rd3, [_Z14sumArraysOnGPUPfS_S__param_2];
	cvta.to.global.u64 	%rd4, %rd3;
	cvta.to.global.u64 	%rd5, %rd2;
	cvta.to.global.u64 	%rd6, %rd1;
	mov.u32 	%r1, %tid.x;
	mul.wide.u32 	%rd7, %r1, 4;
	add.s64 	%rd8, %rd6, %rd7;
	ld.global.f32 	%f1, [%rd8];
	add.s64 	%rd9, %rd5, %rd7;
	ld.global.f32 	%f2, [%rd9];
	add.f32 	%f3, %f1, %f2;
	add.s64 	%rd10, %rd4, %rd7;
	st.global.f32 	[%rd10], %f3;
	ret;

}


// ===== COMPILED SASS (sm_100) =====

	.target	sm_100

	.elftype	@"ET_EXEC"


//--------------------- .note.nv.tkinfo           --------------------------
	.section	.note.nv.tkinfo,"",@"SHT_NOTE"
	.sectionflags	@"SHF_NOTE_NV_TKINFO"
	.tkinfo
        /*0018*/ 	.word	0x00000002
        /*0030*/ 	.string	""
        /*0030*/ 	.string	"ptxas"
        /*0030*/ 	.string	"Cuda compilation tools, release 13.0, V13.0.88"
        /*0030*/ 	.string	"Build cuda_13.0.r13.0/compiler.36424714_0"
        /*0030*/ 	.string	"-arch sm_100 -m 64 "



//--------------------- .note.nv.cuinfo           --------------------------
	.section	.note.nv.cuinfo,"",@"SHT_NOTE"
	.sectionflags	@"SHF_NOTE_NV_CUINFO"
        /*0018*/ 	.short	0x0002
        /*001a*/ 	.short	0x0064
        /*001c*/ 	.short	0x0082
	.zero		2


//--------------------- .nv.info                  --------------------------
	.section	.nv.info,"",@"SHT_CUDA_INFO"
	.align	4


	//----- nvinfo : EIATTR_REGCOUNT
	.align		4
        /*0000*/ 	.byte	0x04, 0x2f
        /*0002*/ 	.short	(.L_1 - .L_0)
	.align		4
.L_0:
        /*0004*/ 	.word	index@(_Z24MatrixSum_grid2d_block2dPfS_S_ii)
        /*0008*/ 	.word	0x0000000c


	//----- nvinfo : EIATTR_FRAME_SIZE
	.align		4
.L_1:
        /*000c*/ 	.byte	0x04, 0x11
        /*000e*/ 	.short	(.L_3 - .L_2)
	.align		4
.L_2:
        /*0010*/ 	.word	index@(_Z24MatrixSum_grid2d_block2dPfS_S_ii)
        /*0014*/ 	.word	0x00000000


	//----- nvinfo : EIATTR_REGCOUNT
	.align		4
.L_3:
        /*0018*/ 	.byte	0x04, 0x2f
        /*001a*/ 	.short	(.L_5 - .L_4)
	.align		4
.L_4:
        /*001c*/ 	.word	index@(_Z24MatrixSum_grid1d_block1dPfS_S_ii)
        /*0020*/ 	.word	0x0000001e


	//----- nvinfo : EIATTR_FRAME_SIZE
	.align		4
.L_5:
        /*0024*/ 	.byte	0x04, 0x11
        /*0026*/ 	.short	(.L_7 - .L_6)
	.align		4
.L_6:
        /*0028*/ 	.word	index@(_Z24MatrixSum_grid1d_block1dPfS_S_ii)
        /*002c*/ 	.word	0x00000000


	//----- nvinfo : EIATTR_REGCOUNT
	.align		4
.L_7:
        /*0030*/ 	.byte	0x04, 0x2f
        /*0032*/ 	.short	(.L_9 - .L_8)
	.align		4
.L_8:
        /*0034*/ 	.word	index@(_Z24MatricSum_grid2d_block1dPfS_S_ii)
        /*0038*/ 	.word	0x0000000c


	//----- nvinfo : EIATTR_FRAME_SIZE
	.align		4
.L_9:
        /*003c*/ 	.byte	0x04, 0x11
        /*003e*/ 	.short	(.L_11 - .L_10)
	.align		4
.L_10:
        /*0040*/ 	.word	index@(_Z24MatricSum_grid2d_block1dPfS_S_ii)
        /*0044*/ 	.word	0x00000000


	//----- nvinfo : EIATTR_REGCOUNT
	.align		4
.L_11:
        /*0048*/ 	.byte	0x04, 0x2f
        /*004a*/ 	.short	(.L_13 - .L_12)
	.align		4
.L_12:
        /*004c*/ 	.word	index@(_Z14sumArraysOnGPUPfS_S_)
        /*0050*/ 	.word	0x0000000c


	//----- nvinfo : EIATTR_FRAME_SIZE
	.align		4
.L_13:
        /*0054*/ 	.byte	0x04, 0x11
        /*0056*/ 	.short	(.L_15 - .L_14)
	.align		4
.L_14:
        /*0058*/ 	.word	index@(_Z14sumArraysOnGPUPfS_S_)
        /*005c*/ 	.word	0x00000000


	//----- nvinfo : EIATTR_MIN_STACK_SIZE
	.align		4
.L_15:
        /*0060*/ 	.byte	0x04, 0x12
        /*0062*/ 	.short	(.L_17 - .L_16)
	.align		4
.L_16:
        /*0064*/ 	.word	index@(_Z14sumArraysOnGPUPfS_S_)
        /*0068*/ 	.word	0x00000000


	//----- nvinfo : EIATTR_MIN_STACK_SIZE
	.align		4
.L_17:
        /*006c*/ 	.byte	0x04, 0x12
        /*006e*/ 	.short	(.L_19 - .L_18)
	.align		4
.L_18:
        /*0070*/ 	.word	index@(_Z24MatricSum_grid2d_block1dPfS_S_ii)
        /*0074*/ 	.word	0x00000000


	//----- nvinfo : EIATTR_MIN_STACK_SIZE
	.align		4
.L_19:
        /*0078*/ 	.byte	0x04, 0x12
        /*007a*/ 	.short	(.L_21 - .L_20)
	.align		4
.L_20:
        /*007c*/ 	.word	index@(_Z24MatrixSum_grid1d_block1dPfS_S_ii)
        /*0080*/ 	.word	0x00000000


	//----- nvinfo : EIATTR_MIN_STACK_SIZE
	.align		4
.L_21:
        /*0084*/ 	.byte	0x04, 0x12
        /*0086*/ 	.short	(.L_23 - .L_22)
	.align		4
.L_22:
        /*0088*/ 	.word	index@(_Z24MatrixSum_grid2d_block2dPfS_S_ii)
        /*008c*/ 	.word	0x00000000
.L_23:


//--------------------- .nv.compat                --------------------------
	.section	.nv.compat,"",@"SHT_CUDA_COMPAT_INFO"
	.align	4
        /*0000*/ 	.byte	0x02, 0x09, 0x00, 0x00, 0x02, 0x02, 0x01, 0x00, 0x02, 0x05, 0x05, 0x00, 0x03, 0x07, 0x01, 0x01
        /*0010*/ 	.byte	0x02, 0x03, 0x00, 0x00, 0x02, 0x06, 0x01, 0x00, 0x04, 0x0b, 0x08, 0x00, 0x09, 0x00, 0x00, 0x00
        /*0020*/ 	.byte	0x00, 0x00, 0x00, 0x00


//--------------------- .nv.info._Z14sumArraysOnGPUPfS_S_ --------------------------
	.section	.nv.info._Z14sumArraysOnGPUPfS_S_,"",@"SHT_CUDA_INFO"
	.sectionflags	@""
	.align	4


	//----- nvinfo : EIATTR_CUDA_API_VERSION
	.align		4
        /*0000*/ 	.byte	0x04, 0x37
        /*0002*/ 	.short	(.L_25 - .L_24)
.L_24:
        /*0004*/ 	.word	0x00000082


	//----- nvinfo : EIATTR_KPARAM_INFO
	.align		4
.L_25:
        /*0008*/ 	.byte	0x04, 0x17
        /*000a*/ 	.short	(.L_27 - .L_26)
.L_26:
        /*000c*/ 	.word	0x00000000
        /*0010*/ 	.short	0x0002
        /*0012*/ 	.short	0x0010
        /*0014*/ 	.byte	0x00, 0xf5, 0x21, 0x00


	//----- nvinfo : EIATTR_KPARAM_INFO
	.align		4
.L_27:
        /*0018*/ 	.byte	0x04, 0x17
        /*001a*/ 	.short	(.L_29 - .L_28)
.L_28:
        /*001c*/ 	.word	0x00000000
        /*0020*/ 	.short	0x0001
        /*0022*/ 	.short	0x0008
        /*0024*/ 	.byte	0x00, 0xf5, 0x21, 0x00


	//----- nvinfo : EIATTR_KPARAM_INFO
	.align		4
.L_29:
        /*0028*/ 	.byte	0x04, 0x17
        /*002a*/ 	.short	(.L_31 - .L_30)
.L_30:
        /*002c*/ 	.word	0x00000000
        /*0030*/ 	.short	0x0000
        /*0032*/ 	.short	0x0000
        /*0034*/ 	.byte	0x00, 0xf5, 0x21, 0x00


	//----- nvinfo : EIATTR_SPARSE_MMA_MASK
	.align		4
.L_31:
        /*0038*/ 	.byte	0x03, 0x50
        /*003a*/ 	.short	0x0000


	//----- nvinfo : EIATTR_MAXREG_COUNT
	.align		4
        /*003c*/ 	.byte	0x03, 0x1b
        /*003e*/ 	.short	0x00ff


	//----- nvinfo : EIATTR_MERCURY_ISA_VERSION
	.align		4
        /*0040*/ 	.byte	0x03, 0x5f
        /*0042*/ 	.short	0x0101


	//----- nvinfo : EIATTR_VRC_CTA_INIT_COUNT
	.align		4
        /*0044*/ 	.byte	0x02, 0x4a
	.zero		1
	.zero		1


	//----- nvinfo : EIATTR_EXIT_INSTR_OFFSETS
	.align		4
        /*0048*/ 	.byte	0x04, 0x1c
        /*004a*/ 	.short	(.L_33 - .L_32)


	//   ....[0]....
.L_32:
        /*004c*/ 	.word	0x000000d0


	//----- nvinfo : EIATTR_CBANK_PARAM_SIZE
	.align		4
.L_33:
        /*0050*/ 	.byte	0x03, 0x19
        /*0052*/ 	.short	0x0018


	//----- nvinfo : EIATTR_PARAM_CBANK
	.align		4
        /*0054*/ 	.byte	0x04, 0x0a
        /*0056*/ 	.short	(.L_35 - .L_34)
	.align		4
.L_34:
        /*0058*/ 	.word	index@(.nv.constant0._Z14sumArraysOnGPUPfS_S_)
        /*005c*/ 	.short	0x0380
        /*005e*/ 	.short	0x0018


	//----- nvinfo : EIATTR_SW_WAR
	.align		4
.L_35:
        /*0060*/ 	.byte	0x04, 0x36
        /*0062*/ 	.short	(.L_37 - .L_36)
.L_36:
        /*0064*/ 	.word	0x00000008
.L_37:


//--------------------- .nv.info._Z24MatricSum_grid2d_block1dPfS_S_ii --------------------------
	.section	.nv.info._Z24MatricSum_grid2d_block1dPfS_S_ii,"",@"SHT_CUDA_INFO"
	.sectionflags	@""
	.align	4


	//----- nvinfo : EIATTR_CUDA_API_VERSION
	.align		4
        /*0000*/ 	.byte	0x04, 0x37
        /*0002*/ 	.short	(.L_39 - .L_38)
.L_38:
        /*0004*/ 	.word	0x00000082


	//----- nvinfo : EIATTR_KPARAM_INFO
	.align		4
.L_39:
        /*0008*/ 	.byte	0x04, 0x17
        /*000a*/ 	.short	(.L_41 - .L_40)
.L_40:
        /*000c*/ 	.word	0x00000000
        /*0010*/ 	.short	0x0004
        /*0012*/ 	.short	0x001c
        /*0014*/ 	.byte	0x00, 0xf0, 0x11, 0x00


	//----- nvinfo : EIATTR_KPARAM_INFO
	.align		4
.L_41:
        /*0018*/ 	.byte	0x04, 0x17
        /*001a*/ 	.short	(.L_43 - .L_42)
.L_42:
        /*001c*/ 	.word	0x00000000
        /*0020*/ 	.short	0x0003
        /*0022*/ 	.short	0x0018
        /*0024*/ 	.byte	0x00, 0xf0, 0x11, 0x00


	//----- nvinfo : EIATTR_KPARAM_INFO
	.align		4
.L_43:
        /*0028*/ 	.byte	0x04, 0x17
        /*002a*/ 	.short	(.L_45 - .L_44)
.L_44:
        /*002c*/ 	.word	0x00000000
        /*0030*/ 	.short	0x0002
        /*0032*/ 	.short	0x0010
        /*0034*/ 	.byte	0x00, 0xf5, 0x21, 0x00


	//----- nvinfo : EIATTR_KPARAM_INFO
	.align		4
.L_45:
        /*0038*/ 	.byte	0x04, 0x17
        /*003a*/ 	.short	(.L_47 - .L_46)
.L_46:
        /*003c*/ 	.word	0x00000000
        /*0040*/ 	.short	0x0001
        /*0042*/ 	.short	0x0008
        /*0044*/ 	.byte	0x00, 0xf5, 0x21, 0x00


	//----- nvinfo : EIATTR_KPARAM_INFO
	.align		4
.L_47:
        /*0048*/ 	.byte	0x04, 0x17
        /*004a*/ 	.short	(.L_49 - .L_48)
.L_48:
        /*004c*/ 	.word	0x00000000
        /*0050*/ 	.short	0x0000
        /*0052*/ 	.short	0x0000
        /*0054*/ 	.byte	0x00, 0xf5, 0x21, 0x00


	//----- nvinfo : EIATTR_SPARSE_MMA_MASK
	.align		4
.L_49:
        /*0058*/ 	.byte	0x03, 0x50
        /*005a*/ 	.short	0x0000


	//----- nvinfo : EIATTR_MAXREG_COUNT
	.align		4
        /*005c*/ 	.byte	0x03, 0x1b
        /*005e*/ 	.short	0x00ff


	//----- nvinfo : EIATTR_MERCURY_ISA_VERSION
	.align		4
        /*0060*/ 	.byte	0x03, 0x5f
        /*0062*/ 	.short	0x0101


	//----- nvinfo : EIATTR_VRC_CTA_INIT_COUNT
	.align		4
        /*0064*/ 	.byte	0x02, 0x4a
	.zero		1
	.zero		1


	//----- nvinfo : EIATTR_EXIT_INSTR_OFFSETS
	.align		4
        /*0068*/ 	.byte	0x04, 0x1c
        /*006a*/ 	.short	(.L_51 - .L_50)


	//   ....[0]....
.L_50:
        /*006c*/ 	.word	0x000000a0


	//   ....[1]....
        /*0070*/ 	.word	0x00000160


	//----- nvinfo : EIATTR_CBANK_PARAM_SIZE
	.align		4
.L_51:
        /*0074*/ 	.byte	0x03, 0x19
        /*0076*/ 	.short	0x0020


	//----- nvinfo : EIATTR_PARAM_CBANK
	.align		4
        /*0078*/ 	.byte	0x04, 0x0a
        /*007a*/ 	.short	(.L_53 - .L_52)
	.align		4
.L_52:
        /*007c*/ 	.word	index@(.nv.constant0._Z24MatricSum_grid2d_block1dPfS_S_ii)
        /*0080*/ 	.short	0x0380
        /*0082*/ 	.short	0x0020


	//----- nvinfo : EIATTR_SW_WAR
	.align		4
.L_53:
        /*0084*/ 	.byte	0x04, 0x36
        /*0086*/ 	.short	(.L_55 - .L_54)
.L_54:
        /*0088*/ 	.word	0x00000008
.L_55:


//--------------------- .nv.info._Z24MatrixSum_grid1d_block1dPfS_S_ii --------------------------
	.section	.nv.info._Z24MatrixSum_grid1d_block1dPfS_S_ii,"",@"SHT_CUDA_INFO"
	.sectionflags	@""
	.align	4


	//----- nvinfo : EIATTR_CUDA_API_VERSION
	.align		4
        /*0000*/ 	.byte	0x04, 0x37
        /*0002*/ 	.short	(.L_57 - .L_56)
.L_56:
        /*0004*/ 	.word	0x00000082


	//----- nvinfo : EIATTR_KPARAM_INFO
	.align		4
.L_57:
        /*0008*/ 	.byte	0x04, 0x17
        /*000a*/ 	.short	(.L_59 - .L_58)
.L_58:
        /*000c*/ 	.word	0x00000000
        /*0010*/ 	.short	0x0004
        /*0012*/ 	.short	0x001c
        /*0014*/ 	.byte	0x00, 0xf0, 0x11, 0x00


	//----- nvinfo : EIATTR_KPARAM_INFO
	.align		4
.L_59:
        /*0018*/ 	.byte	0x04, 0x17
        /*001a*/ 	.short	(.L_61 - .L_60)
.L_60:
        /*001c*/ 	.word	0x00000000
        /*0020*/ 	.short	0x0003
        /*0022*/ 	.short	0x0018
        /*0024*/ 	.byte	0x00, 0xf0, 0x11, 0x00


	//----- nvinfo : EIATTR_KPARAM_INFO
	.align		4
.L_61:
        /*0028*/ 	.byte	0x04, 0x17
        /*002a*/ 	.short	(.L_63 - .L_62)
.L_62:
        /*002c*/ 	.word	0x00000000
        /*0030*/ 	.short	0x0002
        /*0032*/ 	.short	0x0010
        /*0034*/ 	.byte	0x00, 0xf5, 0x21, 0x00


	//----- nvinfo : EIATTR_KPARAM_INFO
	.align		4
.L_63:
        /*0038*/ 	.byte	0x04, 0x17
        /*003a*/ 	.short	(.L_65 - .L_64)
.L_64:
        /*003c*/ 	.word	0x00000000
        /*0040*/ 	.short	0x0001
        /*0042*/ 	.short	0x0008
        /*0044*/ 	.byte	0x00, 0xf5, 0x21, 0x00


	//----- nvinfo : EIATTR_KPARAM_INFO
	.align		4
.L_65:
        /*0048*/ 	.byte	0x04, 0x17
        /*004a*/ 	.short	(.L_67 - .L_66)
.L_66:
        /*004c*/ 	.word	0x00000000
        /*0050*/ 	.short	0x0000
        /*0052*/ 	.short	0x0000
        /*0054*/ 	.byte	0x00, 0xf5, 0x21, 0x00


	//----- nvinfo : EIATTR_SPARSE_MMA_MASK
	.align		4
.L_67:
        /*0058*/ 	.byte	0x03, 0x50
        /*005a*/ 	.short	0x0000


	//----- nvinfo : EIATTR_MAXREG_COUNT
	.align		4
        /*005c*/ 	.byte	0x03, 0x1b
        /*005e*/ 	.short	0x00ff


	//----- nvinfo : EIATTR_MERCURY_ISA_VERSION
	.align		4
        /*0060*/ 	.byte	0x03, 0x5f
        /*0062*/ 	.short	0x0101


	//----- nvinfo : EIATTR_VRC_CTA_INIT_COUNT
	.align		4
        /*0064*/ 	.byte	0x02, 0x4a
	.zero		1
	.zero		1


	//----- nvinfo : EIATTR_EXIT_INSTR_OFFSETS
	.align		4
        /*0068*/ 	.byte	0x04, 0x1c
        /*006a*/ 	.short	(.L_69 - .L_68)


	//   ....[0]....
.L_68:
        /*006c*/ 	.word	0x00000080


	//   ....[1]....
        /*0070*/ 	.word	0x00000890


	//   ....[2]....
        /*0074*/ 	.word	0x00000cb0


	//   ....[3]....
        /*0078*/ 	.word	0x00000f10


	//   ....[4]....
        /*007c*/ 	.word	0x00001020


	//----- nvinfo : EIATTR_CBANK_PARAM_SIZE
	.align		4
.L_69:
        /*0080*/ 	.byte	0x03, 0x19
        /*0082*/ 	.short	0x0020


	//----- nvinfo : EIATTR_PARAM_CBANK
	.align		4
        /*0084*/ 	.byte	0x04, 0x0a
        /*0086*/ 	.short	(.L_71 - .L_70)
	.align		4
.L_70:
        /*0088*/ 	.word	index@(.nv.constant0._Z24MatrixSum_grid1d_block1dPfS_S_ii)
        /*008c*/ 	.short	0x0380
        /*008e*/ 	.short	0x0020


	//----- nvinfo : EIATTR_SW_WAR
	.align		4
.L_71:
        /*0090*/ 	.byte	0x04, 0x36
        /*0092*/ 	.short	(.L_73 - .L_72)
.L_72:
        /*0094*/ 	.word	0x00000008
.L_73:


//--------------------- .nv.info._Z24MatrixSum_grid2d_block2dPfS_S_ii --------------------------
	.section	.nv.info._Z24MatrixSum_grid2d_block2dPfS_S_ii,"",@"SHT_CUDA_INFO"
	.sectionflags	@""
	.align	4


	//----- nvinfo : EIATTR_CUDA_API_VERSION
	.align		4
        /*0000*/ 	.byte	0x04, 0x37
        /*0002*/ 	.short	(.L_75 - .L_74)
.L_74:
        /*0004*/ 	.word	0x00000082


	//----- nvinfo : EIATTR_KPARAM_INFO
	.align		4
.L_75:
        /*0008*/ 	.byte	0x04, 0x17
        /*000a*/ 	.short	(.L_77 - .L_76)
.L_76:
        /*000c*/ 	.word	0x00000000
        /*0010*/ 	.short	0x0004
        /*0012*/ 	.short	0x001c
        /*0014*/ 	.byte	0x00, 0xf0, 0x11, 0x00


	//----- nvinfo : EIATTR_KPARAM_INFO
	.align		4
.L_77:
        /*0018*/ 	.byte	0x04, 0x17
        /*001a*/ 	.short	(.L_79 - .L_78)
.L_78:
        /*001c*/ 	.word	0x00000000
        /*0020*/ 	.short	0x0003
        /*0022*/ 	.short	0x0018
        /*0024*/ 	.byte	0x00, 0xf0, 0x11, 0x00


	//----- nvinfo : EIATTR_KPARAM_INFO
	.align		4
.L_79:
        /*0028*/ 	.byte	0x04, 0x17
        /*002a*/ 	.short	(.L_81 - .L_80)
.L_80:
        /*002c*/ 	.word	0x00000000
        /*0030*/ 	.short	0x0002
        /*0032*/ 	.short	0x0010
        /*0034*/ 	.byte	0x00, 0xf5, 0x21, 0x00


	//----- nvinfo : EIATTR_KPARAM_INFO
	.align		4
.L_81:
        /*0038*/ 	.byte	0x04, 0x17
        /*003a*/ 	.short	(.L_83 - .L_82)
.L_82:
        /*003c*/ 	.word	0x00000000
        /*0040*/ 	.short	0x0001
        /*0042*/ 	.short	0x0008
        /*0044*/ 	.byte	0x00, 0xf5, 0x21, 0x00


	//----- nvinfo : EIATTR_KPARAM_INFO
	.align		4
.L_83:
        /*0048*/ 	.byte	0x04, 0x17
        /*004a*/ 	.short	(.L_85 - .L_84)
.L_84:
        /*004c*/ 	.word	0x00000000
        /*0050*/ 	.short	0x0000
        /*0052*/ 	.short	0x0000
        /*0054*/ 	.byte	0x00, 0xf5, 0x21, 0x00


	//----- nvinfo : EIATTR_SPARSE_MMA_MASK
	.align		4
.L_85:
        /*0058*/ 	.byte	0x03, 0x50
        /*005a*/ 	.short	0x0000


	//----- nvinfo : EIATTR_MAXREG_COUNT
	.align		4
        /*005c*/ 	.byte	0x03, 0x1b
        /*005e*/ 	.short	0x00ff


	//----- nvinfo : EIATTR_MERCURY_ISA_VERSION
	.align		4
        /*0060*/ 	.byte	0x03, 0x5f
        /*0062*/ 	.short	0x0101


	//----- nvinfo : EIATTR_VRC_CTA_INIT_COUNT
	.align		4
        /*0064*/ 	.byte	0x02, 0x4a
	.zero		1
	.zero		1


	//----- nvinfo : EIATTR_EXIT_INSTR_OFFSETS
	.align		4
        /*0068*/ 	.byte	0x04, 0x1c
        /*006a*/ 	.short	(.L_87 - .L_86)


	//   ....[0]....
.L_86:
        /*006c*/ 	.word	0x000000d0


	//   ....[1]....
        /*0070*/ 	.word	0x00000190


	//----- nvinfo : EIATTR_CBANK_PARAM_SIZE
	.align		4
.L_87:
        /*0074*/ 	.byte	0x03, 0x19
        /*0076*/ 	.short	0x0020


	//----- nvinfo : EIATTR_PARAM_CBANK
	.align		4
        /*0078*/ 	.byte	0x04, 0x0a
        /*007a*/ 	.short	(.L_89 - .L_88)
	.align		4
.L_88:
        /*007c*/ 	.word	index@(.nv.constant0._Z24MatrixSum_grid2d_block2dPfS_S_ii)
        /*0080*/ 	.short	0x0380
        /*0082*/ 	.short	0x0020


	//----- nvinfo : EIATTR_SW_WAR
	.align		4
.L_89:
        /*0084*/ 	.byte	0x04, 0x36
        /*0086*/ 	.short	(.L_91 - .L_90)
.L_90:
        /*0088*/ 	.word	0x00000008
.L_91:


//--------------------- .nv.callgraph             --------------------------
	.section	.nv.callgraph,"",@"SHT_CUDA_CALLGRAPH"
	.align	4
	.sectionentsize	8
	.align		4
        /*0000*/ 	.word	0x00000000
	.align		4
        /*0004*/ 	.word	0xffffffff
	.align		4
        /*0008*/ 	.word	0x00000000
	.align		4
        /*000c*/ 	.word	0xfffffffe
	.align		4
        /*0010*/ 	.word	0x00000000
	.align		4
        /*0014*/ 	.word	0xfffffffd
	.align		4
        /*0018*/ 	.word	0x00000000
	.align		4
        /*001c*/ 	.word	0xfffffffc


//--------------------- .text._Z14sumArraysOnGPUPfS_S_ --------------------------
	.section	.text._Z14sumArraysOnGPUPfS_S_,"ax",@progbits
	.align	128
        .global         _Z14sumArraysOnGPUPfS_S_
        .type           _Z14sumArraysOnGPUPfS_S_,@function
        .size           _Z14sumArraysOnGPUPfS_S_,(.L_x_9 - _Z14sumArraysOnGPUPfS_S_)
        .other          _Z14sumArraysOnGPUPfS_S_,@"STO_CUDA_ENTRY STV_DEFAULT"
_Z14sumArraysOnGPUPfS_S_:
.text._Z14sumArraysOnGPUPfS_S_:
[----:B------:R-:W-:Y:S01]  /*0000*/  LDC R1, c[0x0][0x37c] ;  /* 0x0000df00ff017b82 */ /* 0x000fe20000000800 */
[----:B------:R-:W0:Y:S07]  /*0010*/  S2R R9, SR_TID.X ;  /* 0x0000000000097919 */ /* 0x000e2e0000002100 */
[----:B------:R-:W0:Y:S01]  /*0020*/  LDC.64 R2, c[0x0][0x380] ;  /* 0x0000e000ff027b82 */ /* 0x000e220000000a00 */
[----:B------:R-:W1:Y:S07]  /*0030*/  LDCU.64 UR4, c[0x0][0x358] ;  /* 0x00006b00ff0477ac */ /* 0x000e6e0008000a00 */
[----:B------:R-:W2:Y:S08]  /*0040*/  LDC.64 R4, c[0x0][0x388] ;  /* 0x0000e200ff047b82 */ /* 0x000eb00000000a00 */
[----:B------:R-:W3:Y:S01]  /*0050*/  LDC.64 R6, c[0x0][0x390] ;  /* 0x0000e400ff067b82 */ /* 0x000ee20000000a00 */
[----:B0-----:R-:W-:-:S04]  /*0060*/  IMAD.WIDE.U32 R2, R9, 0x4, R2 ;  /* 0x0000000409027825 */ /* 0x001fc800078e0002 */
[C---:B--2---:R-:W-:Y:S02]  /*0070*/  IMAD.WIDE.U32 R4, R9.reuse, 0x4, R4 ;  /* 0x0000000409047825 */ /* 0x044fe400078e0004 */
[----:B-1----:R-:W2:Y:S04]  /*0080*/  LDG.E R2, desc[UR4][R2.64] ;  /* 0x0000000402027981 */ /* 0x002ea8000c1e1900 */
[----:B------:R-:W2:Y:S01]  /*0090*/  LDG.E R5, desc[UR4][R4.64] ;  /* 0x0000000404057981 */ /* 0x000ea2000c1e1900 */
[----:B---3--:R-:W-:-:S04]  /*00a0*/  IMAD.WIDE.U32 R6, R9, 0x4, R6 ;  /* 0x0000000409067825 */ /* 0x008fc800078e0006 */
[----:B--2---:R-:W-:-:S05]  /*00b0*/  FADD R9, R2, R5 ;  /* 0x0000000502097221 */ /* 0x004fca0000000000 */
[----:B------:R-:W-:Y:S01]  /*00c0*/  STG.E desc[UR4][R6.64], R9 ;  /* 0x0000000906007986 */ /* 0x000fe2000c101904 */
[----:B------:R-:W-:Y:S05]  /*00d0*/  EXIT ;  /* 0x000000000000794d */ /* 0x000fea0003800000 */
.L_x_0:
[----:B------:R-:W-:-:S00]  /*00e0*/  BRA `(.L_x_0) ;  /* 0xfffffffc00fc7947 */ /* 0x000fc0000383ffff */
[----:B------:R-:W-:-:S00]  /*00f0*/  NOP ;  /* 0x0000000000007918 */ /* 0x000fc00000000000 */
        /* <DEDUP_REMOVED lines=8> */
.L_x_9:


//--------------------- .text._Z24MatricSum_grid2d_block1dPfS_S_ii --------------------------
	.section	.text._Z24MatricSum_grid2d_block1dPfS_S_ii,"ax",@progbits
	.align	128
        .global         _Z24MatricSum_grid2d_block1dPfS_S_ii
        .type           _Z24MatricSum_grid2d_block1dPfS_S_ii,@function
        .size           _Z24MatricSum_grid2d_block1dPfS_S_ii,(.L_x_10 - _Z24MatricSum_grid2d_block1dPfS_S_ii)
        .other          _Z24MatricSum_grid2d_block1dPfS_S_ii,@"STO_CUDA_ENTRY STV_DEFAULT"
_Z24MatricSum_grid2d_block1dPfS_S_ii:
.text._Z24MatricSum_grid2d_block1dPfS_S_ii:
[----:B------:R-:W-:Y:S01]  /*0000*/  LDC R1, c[0x0][0x37c] ;  /* 0x0000df00ff017b82 */ /* 0x000fe20000000800 */
[----:B------:R-:W0:Y:S07]  /*0010*/  S2R R3, SR_TID.X ;  /* 0x0000000000037919 */ /* 0x000e2e0000002100 */
[----:B------:R-:W0:Y:S08]  /*0020*/  S2UR UR4, SR_CTAID.X ;  /* 0x00000000000479c3 */ /* 0x000e300000002500 */
[----:B------:R-:W0:Y:S08]  /*0030*/  LDC R0, c[0x0][0x360] ;  /* 0x0000d800ff007b82 */ /* 0x000e300000000800 */
[----:B------:R-:W1:Y:S08]  /*0040*/  S2UR UR5, SR_CTAID.Y ;  /* 0x00000000000579c3 */ /* 0x000e700000002600 */
[----:B------:R-:W1:Y:S01]  /*0050*/  LDC.64 R4, c[0x0][0x398] ;  /* 0x0000e600ff047b82 */ /* 0x000e620000000a00 */
[----:B0-----:R-:W-:Y:S01]  /*0060*/  IMAD R3, R0, UR4, R3 ;  /* 0x0000000400037c24 */ /* 0x001fe2000f8e0203 */
[----:B-1----:R-:W-:-:S03]  /*0070*/  ISETP.LE.U32.AND P0, PT, R5, UR5, PT ;  /* 0x0000000505007c0c */ /* 0x002fc6000bf03070 */
[----:B------:R-:W-:Y:S01]  /*0080*/  IMAD R9, R4, UR5, R3 ;  /* 0x0000000504097c24 */ /* 0x000fe2000f8e0203 */
[----:B------:R-:W-:-:S13]  /*0090*/  ISETP.GE.U32.OR P0, PT, R3, R4, P0 ;  /* 0x000000040300720c */ /* 0x000fda0000706470 */
[----:B------:R-:W-:Y:S05]  /*00a0*/  @P0 EXIT ;  /* 0x000000000000094d */ /* 0x000fea0003800000 */
[----:B------:R-:W0:Y:S01]  /*00b0*/  LDC.64 R2, c[0x0][0x380] ;  /* 0x0000e000ff027b82 */ /* 0x000e220000000a00 */
[----:B------:R-:W1:Y:S07]  /*00c0*/  LDCU.64 UR4, c[0x0][0x358] ;  /* 0x00006b00ff0477ac */ /* 0x000e6e0008000a00 */
[----:B------:R-:W2:Y:S08]  /*00d0*/  LDC.64 R4, c[0x0][0x388] ;  /* 0x0000e200ff047b82 */ /* 0x000eb00000000a00 */
[----:B------:R-:W3:Y:S01]  /*00e0*/  LDC.64 R6, c[0x0][0x390] ;  /* 0x0000e400ff067b82 */ /* 0x000ee20000000a00 */
[----:B0-----:R-:W-:-:S06]  /*00f0*/  IMAD.WIDE.U32 R2, R9, 0x4, R2 ;  /* 0x0000000409027825 */ /* 0x001fcc00078e0002 */
[----:B-1----:R-:W4:Y:S01]  /*0100*/  LDG.E R2, desc[UR4][R2.64] ;  /* 0x0000000402027981 */ /* 0x002f22000c1e1900 */
[----:B--2---:R-:W-:-:S06]  /*0110*/  IMAD.WIDE.U32 R4, R9, 0x4, R4 ;  /* 0x0000000409047825 */ /* 0x004fcc00078e0004 */
[----:B------:R-:W4:Y:S01]  /*0120*/  LDG.E R5, desc[UR4][R4.64] ;  /* 0x0000000404057981 */ /* 0x000f22000c1e1900 */
[----:B---3--:R-:W-:-:S04]  /*0130*/  IMAD.WIDE.U32 R6, R9, 0x4, R6 ;  /* 0x0000000409067825 */ /* 0x008fc800078e0006 */
[----:B----4-:R-:W-:-:S05]  /*0140*/  FADD R9, R2, R5 ;  /* 0x0000000502097221 */ /* 0x010fca0000000000 */
[----:B------:R-:W-:Y:S01]  /*0150*/  STG.E desc[UR4][R6.64], R9 ;  /* 0x0000000906007986 */ /* 0x000fe2000c101904 */
[----:B------:R-:W-:Y:S05]  /*0160*/  EXIT ;  /* 0x000000000000794d */ /* 0x000fea0003800000 */
.L_x_1:
        /* <DEDUP_REMOVED lines=9> */
.L_x_10:


//--------------------- .text._Z24MatrixSum_grid1d_block1dPfS_S_ii --------------------------
	.section	.text._Z24MatrixSum_grid1d_block1dPfS_S_ii,"ax",@progbits
	.align	128
        .global         _Z24MatrixSum_grid1d_block1dPfS_S_ii
        .type           _Z24MatrixSum_grid1d_block1dPfS_S_ii,@function
        .size           _Z24MatrixSum_grid1d_block1dPfS_S_ii,(.L_x_11 - _Z24MatrixSum_grid1d_block1dPfS_S_ii)
        .other          _Z24MatrixSum_grid1d_block1dPfS_S_ii,@"STO_CUDA_ENTRY STV_DEFAULT"
_Z24MatrixSum_grid1d_block1dPfS_S_ii:
.text._Z24MatrixSum_grid1d_block1dPfS_S_ii:
[----:B------:R-:W-:Y:S01]  /*0000*/  LDC R1, c[0x0][0x37c] ;  /* 0x0000df00ff017b82 */ /* 0x000fe20000000800 */
[----:B------:R-:W0:Y:S07]  /*0010*/  S2R R5, SR_TID.X ;  /* 0x0000000000057919 */ /* 0x000e2e0000002100 */
[----:B------:R-:W0:Y:S08]  /*0020*/  S2UR UR4, SR_CTAID.X ;  /* 0x00000000000479c3 */ /* 0x000e300000002500 */
[----:B------:R-:W0:Y:S08]  /*0030*/  LDC R0, c[0x0][0x360] ;  /* 0x0000d800ff007b82 */ /* 0x000e300000000800 */
[----:B------:R-:W1:Y:S01]  /*0040*/  LDC.64 R2, c[0x0][0x398] ;  /* 0x0000e600ff027b82 */ /* 0x000e620000000a00 */
[----:B0-----:R-:W-:Y:S01]  /*0050*/  IMAD R5, R0, UR4, R5 ;  /* 0x0000000400057c24 */ /* 0x001fe2000f8e0205 */
[----:B-1----:R-:W-:-:S04]  /*0060*/  ISETP.GE.AND P0, PT, R3, 0x1, PT ;  /* 0x000000010300780c */ /* 0x002fc80003f06270 */
[----:B------:R-:W-:-:S13]  /*0070*/  ISETP.GE.U32.OR P0, PT, R5, R2, !P0 ;  /* 0x000000020500720c */ /* 0x000fda0004706470 */
[----:B------:R-:W-:Y:S05]  /*0080*/  @P0 EXIT ;  /* 0x000000000000094d */ /* 0x000fea0003800000 */
[C---:B------:R-:W-:Y:S01]  /*0090*/  ISETP.GE.U32.AND P1, PT, R3.reuse, 0x10, PT ;  /* 0x000000100300780c */ /* 0x040fe20003f26070 */
[----:B------:R-:W0:Y:S01]  /*00a0*/  LDCU.64 UR4, c[0x0][0x358] ;  /* 0x00006b00ff0477ac */ /* 0x000e220008000a00 */
[----:B------:R-:W-:Y:S01]  /*00b0*/  LOP3.LUT R6, R3, 0xf, RZ, 0xc0, !PT ;  /* 0x0000000f03067812 */ /* 0x000fe200078ec0ff */
[----:B------:R-:W-:-:S03]  /*00c0*/  HFMA2 R0, -RZ, RZ, 0, 0 ;  /* 0x00000000ff007431 */ /* 0x000fc600000001ff */
[----:B------:R-:W-:-:S07]  /*00d0*/  ISETP.NE.AND P0, PT, R6, RZ, PT ;  /* 0x000000ff0600720c */ /* 0x000fce0003f05270 */
[----:B------:R-:W-:Y:S06]  /*00e0*/  @!P1 BRA `(.L_x_2) ;  /* 0x0000000400e89947 */ /* 0x000fec0003800000 */
[----:B------:R-:W-:Y:S02]  /*00f0*/  LOP3.LUT R0, R3, 0x7ffffff0, RZ, 0xc0, !PT ;  /* 0x7ffffff003007812 */ /* 0x000fe400078ec0ff */
[----:B------:R-:W-:Y:S02]  /*0100*/  MOV R7, R5 ;  /* 0x0000000500077202 */ /* 0x000fe40000000f00 */
[----:B------:R-:W-:-:S07]  /*0110*/  IADD3 R4, PT, PT, -R0, RZ, RZ ;  /* 0x000000ff00047210 */ /* 0x000fce0007ffe1ff */
.L_x_3:
[----:B---3--:R-:W1:Y:S08]  /*0120*/  LDC.64 R16, c[0x0][0x380] ;  /* 0x0000e000ff107b82 */ /* 0x008e700000000a00 */
[----:B------:R-:W2:Y:S08]  /*0130*/  LDC.64 R18, c[0x0][0x388] ;  /* 0x0000e200ff127b82 */ /* 0x000eb00000000a00 */
[----:B------:R-:W3:Y:S01]  /*0140*/  LDC.64 R8, c[0x0][0x390] ;  /* 0x0000e400ff087b82 */ /* 0x000ee20000000a00 */
[----:B-1----:R-:W-:-:S05]  /*0150*/  IMAD.WIDE R16, R7, 0x4, R16 ;  /* 0x0000000407107825 */ /* 0x002fca00078e0210 */
[----:B0-----:R-:W4:Y:S01]  /*0160*/  LDG.E R10, desc[UR4][R16.64] ;  /* 0x00000004100a7981 */ /* 0x001f22000c1e1900 */
[----:B--2---:R-:W-:-:S05]  /*0170*/  IMAD.WIDE R18, R7, 0x4, R18 ;  /* 0x0000000407127825 */ /* 0x004fca00078e0212 */
[----:B------:R-:W4:Y:S01]  /*0180*/  LDG.E R11, desc[UR4][R18.64] ;  /* 0x00000004120b7981 */ /* 0x000f22000c1e1900 */
[----:B------:R-:W-:-:S04]  /*0190*/  IMAD.WIDE R12, R2, 0x4, R16 ;  /* 0x00000004020c7825 */ /* 0x000fc800078e0210 */
[----:B---3--:R-:W-:-:S04]  /*01a0*/  IMAD.WIDE R8, R7, 0x4, R8 ;  /* 0x0000000407087825 */ /* 0x008fc800078e0208 */
[----:B----4-:R-:W-:Y:S01]  /*01b0*/  FADD R23, R10, R11 ;  /* 0x0000000b0a177221 */ /* 0x010fe20000000000 */
[----:B------:R-:W-:-:S04]  /*01c0*/  IMAD.WIDE R10, R2, 0x4, R18 ;  /* 0x00000004020a7825 */ /* 0x000fc800078e0212 */
[----:B------:R0:W-:Y:S04]  /*01d0*/  STG.E desc[UR4][R8.64], R23 ;  /* 0x0000001708007986 */ /* 0x0001e8000c101904 */
[----:B------:R-:W2:Y:S04]  /*01e0*/  LDG.E R20, desc[UR4][R12.64] ;  /* 0x000000040c147981 */ /* 0x000ea8000c1e1900 */
[----:B------:R-:W2:Y:S01]  /*01f0*/  LDG.E R21, desc[UR4][R10.64] ;  /* 0x000000040a157981 */ /* 0x000ea2000c1e1900 */
[----:B------:R-:W-:-:S04]  /*0200*/  IMAD.WIDE R14, R2, 0x4, R8 ;  /* 0x00000004020e7825 */ /* 0x000fc800078e0208 */
[----:B------:R-:W-:-:S04]  /*0210*/  IMAD.WIDE R18, R2, 0x4, R12 ;  /* 0x0000000402127825 */ /* 0x000fc800078e020c */
[----:B------:R-:W-:-:S04]  /*0220*/  IMAD.WIDE R16, R2, 0x4, R10 ;  /* 0x0000000402107825 */ /* 0x000fc800078e020a */
[----:B--2---:R-:W-:-:S05]  /*0230*/  FADD R25, R20, R21 ;  /* 0x0000001514197221 */ /* 0x004fca0000000000 */
[----:B------:R1:W-:Y:S04]  /*0240*/  STG.E desc[UR4][R14.64], R25 ;  /* 0x000000190e007986 */ /* 0x0003e8000c101904 */
[----:B------:R-:W2:Y:S04]  /*0250*/  LDG.E R22, desc[UR4][R18.64] ;  /* 0x0000000412167981 */ /* 0x000ea8000c1e1900 */
[----:B------:R-:W2:Y:S01]  /*0260*/  LDG.E R27, desc[UR4][R16.64] ;  /* 0x00000004101b7981 */ /* 0x000ea2000c1e1900 */
[----:B------:R-:W-:-:S04]  /*0270*/  IMAD.WIDE R20, R2, 0x4, R14 ;  /* 0x0000000402147825 */ /* 0x000fc800078e020e */
[----:B------:R-:W-:-:S04]  /*0280*/  IMAD.WIDE R12, R2, 0x4, R18 ;  /* 0x00000004020c7825 */ /* 0x000fc800078e0212 */
[----:B0-----:R-:W-:-:S04]  /*0290*/  IMAD.WIDE R8, R2, 0x4, R16 ;  /* 0x0000000402087825 */ /* 0x001fc800078e0210 */
[----:B--2---:R-:W-:-:S05]  /*02a0*/  FADD R27, R22, R27 ;  /* 0x0000001b161b7221 */ /* 0x004fca0000000000 */
[----:B------:R0:W-:Y:S04]  /*02b0*/  STG.E desc[UR4][R20.64], R27 ;  /* 0x0000001b14007986 */ /* 0x0001e8000c101904 */
[----:B------:R-:W2:Y:S04]  /*02c0*/  LDG.E R22, desc[UR4][R12.64] ;  /* 0x000000040c167981 */ /* 0x000ea8000c1e1900 */
[----:B------:R-:W2:Y:S01]  /*02d0*/  LDG.E R23, desc[UR4][R8.64] ;  /* 0x0000000408177981 */ /* 0x000ea2000c1e1900 */
[----:B------:R-:W-:-:S04]  /*02e0*/  IMAD.WIDE R10, R2, 0x4, R20 ;  /* 0x00000004020a7825 */ /* 0x000fc800078e0214 */
[----:B------:R-:W-:-:S04]  /*02f0*/  IMAD.WIDE R18, R2, 0x4, R12 ;  /* 0x0000000402127825 */ /* 0x000fc800078e020c */
[----:B-1----:R-:W-:-:S04]  /*0300*/  IMAD.WIDE R14, R2, 0x4, R8 ;  /* 0x00000004020e7825 */ /* 0x002fc800078e0208 */
[----:B--2---:R-:W-:-:S05]  /*0310*/  FADD R23, R22, R23 ;  /* 0x0000001716177221 */ /* 0x004fca0000000000 */
        /* <DEDUP_REMOVED lines=8> */
[----:B------:R-:W3:Y:S04]  /*03a0*/  LDG.E R22, desc[UR4][R12.64] ;  /* 0x000000040c167981 */ /* 0x000ee8000c1e1900 */
[----:B0-----:R-:W3:Y:S01]  /*03b0*/  LDG.E R27, desc[UR4][R8.64] ;  /* 0x00000004081b7981 */ /* 0x001ee2000c1e1900 */
[----:B------:R-:W-:-:S04]  /*03c0*/  IMAD.WIDE R20, R2, 0x4, R16 ;  /* 0x0000000402147825 */ /* 0x000fc800078e0210 */
[----:B------:R-:W-:-:S04]  /*03d0*/  IMAD.WIDE R18, R2, 0x4, R12 ;  /* 0x0000000402127825 */ /* 0x000fc800078e020c */
[----:B-1----:R-:W-:-:S04]  /*03e0*/  IMAD.WIDE R10, R2, 0x4, R8 ;  /* 0x00000004020a7825 */ /* 0x002fc800078e0208 */
[----:B---3--:R-:W-:-:S05]  /*03f0*/  FADD R27, R22, R27 ;  /* 0x0000001b161b7221 */ /* 0x008fca0000000000 */
[----:B------:R0:W-:Y:S04]  /*0400*/  STG.E desc[UR4][R20.64], R27 ;  /* 0x0000001b14007986 */ /* 0x0001e8000c101904 */
[----:B------:R-:W3:Y:S04]  /*0410*/  LDG.E R22, desc[UR4][R18.64] ;  /* 0x0000000412167981 */ /* 0x000ee8000c1e1900 */
[----:B------:R-:W3:Y:S01]  /*0420*/  LDG.E R23, desc[UR4][R10.64] ;  /* 0x000000040a177981 */ /* 0x000ee2000c1e1900 */
[----:B------:R-:W-:-:S04]  /*0430*/  IMAD.WIDE R14, R2, 0x4, R20 ;  /* 0x00000004020e7825 */ /* 0x000fc800078e0214 */
[----:B------:R-:W-:-:S04]  /*0440*/  IMAD.WIDE R12, R2, 0x4, R18 ;  /* 0x00000004020c7825 */ /* 0x000fc800078e0212 */
[----:B------:R-:W-:-:S04]  /*0450*/  IMAD.WIDE R8, R2, 0x4, R10 ;  /* 0x0000000402087825 */ /* 0x000fc800078e020a */
[----:B---3--:R-:W-:-:S05]  /*0460*/  FADD R23, R22, R23 ;  /* 0x0000001716177221 */ /* 0x008fca0000000000 */
[----:B------:R1:W-:Y:S04]  /*0470*/  STG.E desc[UR4][R14.64], R23 ;  /* 0x000000170e007986 */ /* 0x0003e8000c101904 */
[----:B------:R-:W3:Y:S04]  /*0480*/  LDG.E R22, desc[UR4][R12.64] ;  /* 0x000000040c167981 */ /* 0x000ee8000c1e1900 */
[----:B--2---:R-:W3:Y:S01]  /*0490*/  LDG.E R25, desc[UR4][R8.64] ;  /* 0x0000000408197981 */ /* 0x004ee2000c1e1900 */
[----:B------:R-:W-:-:S04]  /*04a0*/  IMAD.WIDE R16, R2, 0x4, R14 ;  /* 0x0000000402107825 */ /* 0x000fc800078e020e */
[----:B------:R-:W-:-:S04]  /*04b0*/  IMAD.WIDE R18, R2, 0x4, R12 ;  /* 0x0000000402127825 */ /* 0x000fc800078e020c */
[----:B------:R-:W-:-:S04]  /*04c0*/  IMAD.WIDE R10, R2, 0x4, R8 ;  /* 0x00000004020a7825 */ /* 0x000fc800078e0208 */
[----:B---3--:R-:W-:-:S05]  /*04d0*/  FADD R25, R22, R25 ;  /* 0x0000001916197221 */ /* 0x008fca0000000000 */
[----:B------:R2:W-:Y:S04]  /*04e0*/  STG.E desc[UR4][R16.64], R25 ;  /* 0x0000001910007986 */ /* 0x0005e8000c101904 */
[----:B------:R-:W3:Y:S04]  /*04f0*/  LDG.E R22, desc[UR4][R18.64] ;  /* 0x0000000412167981 */ /* 0x000ee8000c1e1900 */
[----:B0-----:R-:W3:Y:S01]  /*0500*/  LDG.E R27, desc[UR4][R10.64] ;  /* 0x000000040a1b7981 */ /* 0x001ee2000c1e1900 */
[----:B------:R-:W-:-:S04]  /*0510*/  IMAD.WIDE R20, R2, 0x4, R16 ;  /* 0x0000000402147825 */ /* 0x000fc800078e0210 */
[----:B------:R-:W-:-:S04]  /*0520*/  IMAD.WIDE R12, R2, 0x4, R18 ;  /* 0x00000004020c7825 */ /* 0x000fc800078e0212 */
[----:B------:R-:W-:-:S04]  /*0530*/  IMAD.WIDE R8, R2, 0x4, R10 ;  /* 0x0000000402087825 */ /* 0x000fc800078e020a */
[----:B---3--:R-:W-:-:S05]  /*0540*/  FADD R27, R22, R27 ;  /* 0x0000001b161b7221 */ /* 0x008fca0000000000 */
[----:B------:R0:W-:Y:S04]  /*0550*/  STG.E desc[UR4][R20.64], R27 ;  /* 0x0000001b14007986 */ /* 0x0001e8000c101904 */
[----:B------:R-:W3:Y:S04]  /*0560*/  LDG.E R22, desc[UR4][R12.64] ;  /* 0x000000040c167981 */ /* 0x000ee8000c1e1900 */
[----:B-1----:R-:W3:Y:S01]  /*0570*/  LDG.E R23, desc[UR4][R8.64] ;  /* 0x0000000408177981 */ /* 0x002ee2000c1e1900 */
[----:B------:R-:W-:-:S04]  /*0580*/  IMAD.WIDE R14, R2, 0x4, R20 ;  /* 0x00000004020e7825 */ /* 0x000fc800078e0214 */
[----:B--2---:R-:W-:-:S04]  /*0590*/  IMAD.WIDE R16, R2, 0x4, R12 ;  /* 0x0000000402107825 */ /* 0x004fc800078e020c */
[----:B------:R-:W-:-:S04]  /*05a0*/  IMAD.WIDE R10, R2, 0x4, R8 ;  /* 0x00000004020a7825 */ /* 0x000fc800078e0208 */
[----:B---3--:R-:W-:-:S05]  /*05b0*/  FADD R23, R22, R23 ;  /* 0x0000001716177221 */ /* 0x008fca0000000000 */
        /* <DEDUP_REMOVED lines=11> */
[----:B-1----:R-:W-:-:S04]  /*0670*/  IMAD.WIDE R14, R2, 0x4, R12 ;  /* 0x00000004020e7825 */ /* 0x002fc800078e020c */
[----:B------:R-:W-:-:S04]  /*0680*/  IMAD.WIDE R10, R2, 0x4, R8 ;  /* 0x00000004020a7825 */ /* 0x000fc800078e0208 */
        /* <DEDUP_REMOVED lines=23> */
[----:B------:R-:W2:Y:S04]  /*0800*/  LDG.E R12, desc[UR4][R12.64] ;  /* 0x000000040c0c7981 */ /* 0x000ea8000c1e1900 */
[----:B------:R-:W2:Y:S01]  /*0810*/  LDG.E R9, desc[UR4][R8.64] ;  /* 0x0000000408097981 */ /* 0x000ea2000c1e1900 */
[----:B------:R-:W-:-:S04]  /*0820*/  IADD3 R4, PT, PT, R4, 0x10, RZ ;  /* 0x0000001004047810 */ /* 0x000fc80007ffe0ff */
[----:B------:R-:W-:Y:S01]  /*0830*/  ISETP.NE.AND P1, PT, R4, RZ, PT ;  /* 0x000000ff0400720c */ /* 0x000fe20003f25270 */
[C---:B-1----:R-:W-:Y:S01]  /*0840*/  IMAD.WIDE R16, R2.reuse, 0x4, R20 ;  /* 0x0000000402107825 */ /* 0x042fe200078e0214 */
[----:B------:R-:W-:-:S03]  /*0850*/  LEA R7, R2, R7, 0x4 ;  /* 0x0000000702077211 */ /* 0x000fc600078e20ff */
[----:B--2---:R-:W-:-:S05]  /*0860*/  FADD R19, R12, R9 ;  /* 0x000000090c137221 */ /* 0x004fca0000000000 */
[----:B------:R3:W-:Y:S03]  /*0870*/  STG.E desc[UR4][R16.64], R19 ;  /* 0x0000001310007986 */ /* 0x0007e6000c101904 */
[----:B------:R-:W-:Y:S05]  /*0880*/  @P1 BRA `(.L_x_3) ;  /* 0xfffffff800241947 */ /* 0x000fea000383ffff */
.L_x_2:
[----:B0-----:R-:W-:Y:S05]  /*0890*/  @!P0 EXIT ;  /* 0x000000000000894d */ /* 0x001fea0003800000 */
[----:B------:R-:W-:Y:S02]  /*08a0*/  ISETP.GE.U32.AND P0, PT, R6, 0x8, PT ;  /* 0x000000080600780c */ /* 0x000fe40003f06070 */
[----:B------:R-:W-:-:S04]  /*08b0*/  LOP3.LUT R4, R3, 0x7, RZ, 0xc0, !PT ;  /* 0x0000000703047812 */ /* 0x000fc800078ec0ff */
[----:B------:R-:W-:-:S07]  /*08c0*/  ISETP.NE.AND P1, PT, R4, RZ, PT ;  /* 0x000000ff0400720c */ /* 0x000fce0003f25270 */
[----:B------:R-:W-:Y:S06]  /*08d0*/  @!P0 BRA `(.L_x_4) ;  /* 0x0000000000f48947 */ /* 0x000fec0003800000 */
[----:B------:R-:W0:Y:S01]  /*08e0*/  LDC.64 R6, c[0x0][0x380] ;  /* 0x0000e000ff067b82 */ /* 0x000e220000000a00 */
[----:B------:R-:W-:-:S07]  /*08f0*/  IMAD R13, R0, R2, R5 ;  /* 0x00000002000d7224 */ /* 0x000fce00078e0205 */
[----:B------:R-:W1:Y:S08]  /*0900*/  LDC.64 R8, c[0x0][0x388] ;  /* 0x0000e200ff087b82 */ /* 0x000e700000000a00 */
[----:B------:R-:W2:Y:S01]  /*0910*/  LDC.64 R10, c[0x0][0x390] ;  /* 0x0000e400ff0a7b82 */ /* 0x000ea20000000a00 */
[----:B0-----:R-:W-:-:S05]  /*0920*/  IMAD.WIDE R6, R13, 0x4, R6 ;  /* 0x000000040d067825 */ /* 0x001fca00078e0206 */
[----:B------:R-:W3:Y:S01]  /*0930*/  LDG.E R12, desc[UR4][R6.64] ;  /* 0x00000004060c7981 */ /* 0x000ee2000c1e1900 */
[----:B-1----:R-:W-:-:S05]  /*0940*/  IMAD.WIDE R8, R13, 0x4, R8 ;  /* 0x000000040d087825 */ /* 0x002fca00078e0208 */
[----:B------:R-:W3:Y:S01]  /*0950*/  LDG.E R15, desc[UR4][R8.64] ;  /* 0x00000004080f7981 */ /* 0x000ee2000c1e1900 */
[----:B--2---:R-:W-:-:S04]  /*0960*/  IMAD.WIDE R10, R13, 0x4, R10 ;  /* 0x000000040d0a7825 */ /* 0x004fc800078e020a */
[----:B---3--:R-:W-:Y:S01]  /*0970*/  FADD R21, R12, R15 ;  /* 0x0000000f0c157221 */ /* 0x008fe20000000000 */
[----:B------:R-:W-:-:S04]  /*0980*/  IMAD.WIDE R12, R2, 0x4, R6 ;  /* 0x00000004020c7825 */ /* 0x000fc800078e0206 */
[C---:B------:R-:W-:Y:S01]  /*0990*/  IMAD.WIDE R14, R2.reuse, 0x4, R8 ;  /* 0x00000004020e7825 */ /* 0x040fe200078e0208 */
        /* <DEDUP_REMOVED lines=11> */
[----:B0-----:R-:W-:-:S04]  /*0a50*/  IMAD.WIDE R10, R2, 0x4, R6 ;  /* 0x00000004020a7825 */ /* 0x001fc800078e0206 */
[----:B------:R-:W-:-:S04]  /*0a60*/  IMAD.WIDE R12, R2, 0x4, R8 ;  /* 0x00000004020c7825 */ /* 0x000fc800078e0208 */
        /* <DEDUP_REMOVED lines=10> */
[----:B-1----:R-:W3:Y:S01]  /*0b10*/  LDG.E R23, desc[UR4][R8.64] ;  /* 0x0000000408177981 */ /* 0x002ee2000c1e1900 */
        /* <DEDUP_REMOVED lines=19> */
[----:B------:R-:W0:Y:S04]  /*0c50*/  LDG.E R10, desc[UR4][R10.64] ;  /* 0x000000040a0a7981 */ /* 0x000e28000c1e1900 */
[----:B------:R-:W0:Y:S01]  /*0c60*/  LDG.E R13, desc[UR4][R12.64] ;  /* 0x000000040c0d7981 */ /* 0x000e22000c1e1900 */
[----:B-1----:R-:W-:Y:S01]  /*0c70*/  IMAD.WIDE R16, R2, 0x4, R14 ;  /* 0x0000000402107825 */ /* 0x002fe200078e020e */
[----:B------:R-:W-:-:S03]  /*0c80*/  IADD3 R0, PT, PT, R0, 0x8, RZ ;  /* 0x0000000800007810 */ /* 0x000fc60007ffe0ff */
[----:B0-----:R-:W-:-:S05]  /*0c90*/  FADD R19, R10, R13 ;  /* 0x0000000d0a137221 */ /* 0x001fca0000000000 */
[----:B------:R2:W-:Y:S02]  /*0ca0*/  STG.E desc[UR4][R16.64], R19 ;  /* 0x0000001310007986 */ /* 0x0005e4000c101904 */
.L_x_4:
[----:B------:R-:W-:Y:S05]  /*0cb0*/  @!P1 EXIT ;  /* 0x000000000000994d */ /* 0x000fea0003800000 */
[----:B------:R-:W-:Y:S02]  /*0cc0*/  ISETP.GE.U32.AND P0, PT, R4, 0x4, PT ;  /* 0x000000040400780c */ /* 0x000fe40003f06070 */
[----:B------:R-:W-:-:S04]  /*0cd0*/  LOP3.LUT R3, R3, 0x3, RZ, 0xc0, !PT ;  /* 0x0000000303037812 */ /* 0x000fc800078ec0ff */
[----:B------:R-:W-:-:S07]  /*0ce0*/  ISETP.NE.AND P1, PT, R3, RZ, PT ;  /* 0x000000ff0300720c */ /* 0x000fce0003f25270 */
[----:B------:R-:W-:Y:S06]  /*0cf0*/  @!P0 BRA `(.L_x_5) ;  /* 0x0000000000848947 */ /* 0x000fec0003800000 */
[----:B------:R-:W0:Y:S01]  /*0d00*/  LDC.64 R6, c[0x0][0x380] ;  /* 0x0000e000ff067b82 */ /* 0x000e220000000a00 */
[----:B--2---:R-:W-:-:S07]  /*0d10*/  IMAD R15, R0, R2, R5 ;  /* 0x00000002000f7224 */ /* 0x004fce00078e0205 */
[----:B------:R-:W1:Y:S08]  /*0d20*/  LDC.64 R8, c[0x0][0x388] ;  /* 0x0000e200ff087b82 */ /* 0x000e700000000a00 */
[----:B------:R-:W2:Y:S01]  /*0d30*/  LDC.64 R10, c[0x0][0x390] ;  /* 0x0000e400ff0a7b82 */ /* 0x000ea20000000a00 */
[----:B0-----:R-:W-:-:S05]  /*0d40*/  IMAD.WIDE R6, R15, 0x4, R6 ;  /* 0x000000040f067825 */ /* 0x001fca00078e0206 */
[----:B------:R-:W3:Y:S01]  /*0d50*/  LDG.E R4, desc[UR4][R6.64] ;  /* 0x0000000406047981 */ /* 0x000ee2000c1e1900 */
[----:B-1----:R-:W-:-:S05]  /*0d60*/  IMAD.WIDE R8, R15, 0x4, R8 ;  /* 0x000000040f087825 */ /* 0x002fca00078e0208 */
[----:B------:R-:W3:Y:S01]  /*0d70*/  LDG.E R13, desc[UR4][R8.64] ;  /* 0x00000004080d7981 */ /* 0x000ee2000c1e1900 */
[----:B--2---:R-:W-:-:S04]  /*0d80*/  IMAD.WIDE R10, R15, 0x4, R10 ;  /* 0x000000040f0a7825 */ /* 0x004fc800078e020a */
[----:B------:R-:W-:-:S04]  /*0d90*/  IMAD.WIDE R14, R2, 0x4, R8 ;  /* 0x00000004020e7825 */ /* 0x000fc800078e0208 */
[----:B---3--:R-:W-:Y:S01]  /*0da0*/  FADD R21, R4, R13 ;  /* 0x0000000d04157221 */ /* 0x008fe20000000000 */
        /* <DEDUP_REMOVED lines=16> */
[----:B------:R-:W1:Y:S04]  /*0eb0*/  LDG.E R10, desc[UR4][R10.64] ;  /* 0x000000040a0a7981 */ /* 0x000e68000c1e1900 */
[----:B------:R-:W1:Y:S01]  /*0ec0*/  LDG.E R13, desc[UR4][R12.64] ;  /* 0x000000040c0d7981 */ /* 0x000e62000c1e1900 */
[----:B------:R-:W-:Y:S01]  /*0ed0*/  IMAD.WIDE R14, R2, 0x4, R18 ;  /* 0x00000004020e7825 */ /* 0x000fe200078e0212 */
[----:B------:R-:W-:-:S03]  /*0ee0*/  IADD3 R0, PT, PT, R0, 0x4, RZ ;  /* 0x0000000400007810 */ /* 0x000fc60007ffe0ff */
[----:B-1----:R-:W-:-:S05]  /*0ef0*/  FADD R17, R10, R13 ;  /* 0x0000000d0a117221 */ /* 0x002fca0000000000 */
[----:B------:R0:W-:Y:S02]  /*0f00*/  STG.E desc[UR4][R14.64], R17 ;  /* 0x000000110e007986 */ /* 0x0001e4000c101904 */
.L_x_5:
[----:B------:R-:W-:Y:S05]  /*0f10*/  @!P1 EXIT ;  /* 0x000000000000994d */ /* 0x000fea0003800000 */
[----:B------:R-:W1:Y:S01]  /*0f20*/  LDC.64 R6, c[0x0][0x390] ;  /* 0x0000e400ff067b82 */ /* 0x000e620000000a00 */
[----:B0-23--:R-:W-:Y:S01]  /*0f30*/  IMAD R17, R0, R2, R5 ;  /* 0x0000000200117224 */ /* 0x00dfe200078e0205 */
[----:B------:R-:W-:-:S06]  /*0f40*/  IADD3 R3, PT, PT, -R3, RZ, RZ ;  /* 0x000000ff03037210 */ /* 0x000fcc0007ffe1ff */
[----:B------:R-:W0:Y:S08]  /*0f50*/  LDC.64 R8, c[0x0][0x380] ;  /* 0x0000e000ff087b82 */ /* 0x000e300000000a00 */
[----:B------:R-:W2:Y:S02]  /*0f60*/  LDC.64 R10, c[0x0][0x388] ;  /* 0x0000e200ff0a7b82 */ /* 0x000ea40000000a00 */
.L_x_6:
[----:B0-----:R-:W-:-:S04]  /*0f70*/  IMAD.WIDE R4, R17, 0x4, R8 ;  /* 0x0000000411047825 */ /* 0x001fc800078e0208 */
[----:B--2---:R-:W-:Y:S02]  /*0f80*/  IMAD.WIDE R12, R17, 0x4, R10 ;  /* 0x00000004110c7825 */ /* 0x004fe400078e020a */
[----:B------:R-:W2:Y:S04]  /*0f90*/  LDG.E R4, desc[UR4][R4.64] ;  /* 0x0000000404047981 */ /* 0x000ea8000c1e1900 */
[----:B------:R-:W2:Y:S01]  /*0fa0*/  LDG.E R13, desc[UR4][R12.64] ;  /* 0x000000040c0d7981 */ /* 0x000ea2000c1e1900 */
[----:B------:R-:W-:Y:S01]  /*0fb0*/  IADD3 R3, PT, PT, R3, 0x1, RZ ;  /* 0x0000000103037810 */ /* 0x000fe20007ffe0ff */
[C---:B-1-3--:R-:W-:Y:S01]  /*0fc0*/  IMAD.WIDE R14, R17.reuse, 0x4, R6 ;  /* 0x00000004110e7825 */ /* 0x04afe200078e0206 */
[----:B------:R-:W-:Y:S02]  /*0fd0*/  IADD3 R17, PT, PT, R17, R2, RZ ;  /* 0x0000000211117210 */ /* 0x000fe40007ffe0ff */
[----:B------:R-:W-:Y:S01]  /*0fe0*/  ISETP.NE.AND P0, PT, R3, RZ, PT ;  /* 0x000000ff0300720c */ /* 0x000fe20003f05270 */
[----:B--2---:R-:W-:-:S05]  /*0ff0*/  FADD R19, R4, R13 ;  /* 0x0000000d04137221 */ /* 0x004fca0000000000 */
[----:B------:R3:W-:Y:S07]  /*1000*/  STG.E desc[UR4][R14.64], R19 ;  /* 0x000000130e007986 */ /* 0x0007ee000c101904 */
[----:B------:R-:W-:Y:S05]  /*1010*/  @P0 BRA `(.L_x_6) ;  /* 0xfffffffc00d40947 */ /* 0x000fea000383ffff */
[----:B------:R-:W-:Y:S05]  /*1020*/  EXIT ;  /* 0x000000000000794d */ /* 0x000fea0003800000 */
.L_x_7:
        /* <DEDUP_REMOVED lines=13> */
.L_x_11:


//--------------------- .text._Z24MatrixSum_grid2d_block2dPfS_S_ii --------------------------
	.section	.text._Z24MatrixSum_grid2d_block2dPfS_S_ii,"ax",@progbits
	.align	128
        .global         _Z24MatrixSum_grid2d_block2dPfS_S_ii
        .type           _Z24MatrixSum_grid2d_block2dPfS_S_ii,@function
        .size           _Z24MatrixSum_grid2d_block2dPfS_S_ii,(.L_x_12 - _Z24MatrixSum_grid2d_block2dPfS_S_ii)
        .other          _Z24MatrixSum_grid2d_block2dPfS_S_ii,@"STO_CUDA_ENTRY STV_DEFAULT"
_Z24MatrixSum_grid2d_block2dPfS_S_ii:
.text._Z24MatrixSum_grid2d_block2dPfS_S_ii:
[----:B------:R-:W-:Y:S01]  /*0000*/  LDC R1, c[0x0][0x37c] ;  /* 0x0000df00ff017b82 */ /* 0x000fe20000000800 */
[----:B------:R-:W0:Y:S07]  /*0010*/  S2R R3, SR_TID.Y ;  /* 0x0000000000037919 */ /* 0x000e2e0000002200 */
[----:B------:R-:W1:Y:S01]  /*0020*/  LDC R5, c[0x0][0x360] ;  /* 0x0000d800ff057b82 */ /* 0x000e620000000800 */
[----:B------:R-:W2:Y:S01]  /*0030*/  LDCU.64 UR6, c[0x0][0x398] ;  /* 0x00007300ff0677ac */ /* 0x000ea20008000a00 */
[----:B------:R-:W1:Y:S06]  /*0040*/  S2R R0, SR_TID.X ;  /* 0x0000000000007919 */ /* 0x000e6c0000002100 */
[----:B------:R-:W0:Y:S08]  /*0050*/  S2UR UR5, SR_CTAID.Y ;  /* 0x00000000000579c3 */ /* 0x000e300000002600 */
[----:B------:R-:W0:Y:S08]  /*0060*/  LDC R2, c[0x0][0x364] ;  /* 0x0000d900ff027b82 */ /* 0x000e300000000800 */
[----:B------:R-:W1:Y:S01]  /*0070*/  S2UR UR4, SR_CTAID.X ;  /* 0x00000000000479c3 */ /* 0x000e620000002500 */
[----:B0-----:R-:W-:-:S05]  /*0080*/  IMAD R3, R2, UR5, R3 ;  /* 0x0000000502037c24 */ /* 0x001fca000f8e0203 */
[----:B--2---:R-:W-:Y:S01]  /*0090*/  ISETP.GE.U32.AND P0, PT, R3, UR7, PT ;  /* 0x0000000703007c0c */ /* 0x004fe2000bf06070 */
[----:B-1----:R-:W-:-:S04]  /*00a0*/  IMAD R0, R5, UR4, R0 ;  /* 0x0000000405007c24 */ /* 0x002fc8000f8e0200 */
[----:B------:R-:W-:Y:S01]  /*00b0*/  IMAD R9, R3, UR6, R0 ;  /* 0x0000000603097c24 */ /* 0x000fe2000f8e0200 */
[----:B------:R-:W-:-:S13]  /*00c0*/  ISETP.GE.U32.OR P0, PT, R0, UR6, P0 ;  /* 0x0000000600007c0c */ /* 0x000fda0008706470 */
        /* <DEDUP_REMOVED lines=13> */
.L_x_8:
        /* <DEDUP_REMOVED lines=14> */
.L_x_12:


//--------------------- .nv.shared.reserved.0     --------------------------
	.section	.nv.shared.reserved.0,"aw",@nobits
	.weak		__nv_reservedSMEM_offset_0_alias
	.size		__nv_reservedSMEM_offset_0_alias, 0, 64
	.other		__nv_reservedSMEM_offset_0_alias,@"STO_CUDA_RESERVED_SHARED STV_DEFAULT"
__nv_reservedSMEM_offset_0_alias:
	.zero		0
	.zero		64


//--------------------- .nv.constant0._Z14sumArraysOnGPUPfS_S_ --------------------------
	.section	.nv.constant0._Z14sumArraysOnGPUPfS_S_,"a",@progbits
	.sectionflags	@""
	.align	4
.nv.constant0._Z14sumArraysOnGPUPfS_S_:
	.zero		920


//--------------------- .nv.constant0._Z24MatricSum_grid2d_block1dPfS_S_ii --------------------------
	.section	.nv.constant0._Z24MatricSum_grid2d_block1dPfS_S_ii,"a",@progbits
	.sectionflags	@""
	.align	4
.nv.constant0._Z24MatricSum_grid2d_block1dPfS_S_ii:
	.zero		928


//--------------------- .nv.constant0._Z24MatrixSum_grid1d_block1dPfS_S_ii --------------------------
	.section	.nv.constant0._Z24MatrixSum_grid1d_block1dPfS_S_ii,"a",@progbits
	.sectionflags	@""
	.align	4
.nv.constant0._Z24MatrixSum_grid1d_block1dPfS_S_ii:
	.zero		928


//--------------------- .nv.constant0._Z24MatrixSum_grid2d_block2dPfS_S_ii --------------------------
	.section	.nv.constant0._Z24MatrixSum_grid2d_block2dPfS_S_ii,"a",@progbits
	.sectionflags	@""
	.align	4
.nv.constant0._Z24MatrixSum_grid2d_block2dPfS_S_ii:
	.zero		928


//--------------------- SYMBOLS --------------------------

	.type		.nv.reservedSmem.offset0,@object
	.size		.nv.reservedSmem.offset0,0x4
